//
// Generated by NVIDIA NVVM Compiler
//
// Compiler Build ID: CL-36424714
// Cuda compilation tools, release 13.0, V13.0.88
// Based on NVVM 20.0.0
//

.version 9.0
.target sm_100
.address_size 64

	// .globl	_Z12helloFromGPUv
.extern .func  (.param .b32 func_retval0) vprintf
(
	.param .b64 vprintf_param_0,
	.param .b64 vprintf_param_1
)
;
.global .align 1 .b8 $str[20] = {72, 101, 108, 108, 111, 32, 102, 114, 111, 109, 32, 71, 80, 85, 33, 32, 37, 100, 10};

.visible .entry _Z12helloFromGPUv()
{
	.local .align 8 .b8 	__local_depot0[8];
	.reg .b64 	%SP;
	.reg .b64 	%SPL;
	.reg .b32 	%r<7>;
	.reg .b64 	%rd<5>;

	mov.u64 	%SPL, __local_depot0;
	cvta.local.u64 	%SP, %SPL;
	add.u64 	%rd1, %SP, 0;
	add.u64 	%rd2, %SPL, 0;
	mov.u32 	%r1, %tid.x;
	mov.u32 	%r2, %ctaid.x;
	mov.u32 	%r3, %ntid.x;
	mad.lo.s32 	%r4, %r2, %r3, %r1;
	st.local.u32 	[%rd2], %r4;
	mov.u64 	%rd3, $str;
	cvta.global.u64 	%rd4, %rd3;
	{ // callseq 0, 0
	.param .b64 param0;
	st.param.b64 	[param0], %rd4;
	.param .b64 param1;
	st.param.b64 	[param1], %rd1;
	.param .b32 retval0;
	call.uni (retval0), 
	vprintf, 
	(
	param0, 
	param1
	);
	ld.param.b32 	%r5, [retval0];
	} // callseq 0
	ret;

}


// ===== COMPILED SASS (sm_100) =====

	.target	sm_100

	.elftype	@"ET_EXEC"


//--------------------- .note.nv.tkinfo           --------------------------
	.section	.note.nv.tkinfo,"",@"SHT_NOTE"
	.sectionflags	@"SHF_NOTE_NV_TKINFO"
	.tkinfo
        /*0018*/ 	.word	0x00000002
        /*0030*/ 	.string	""
        /*0030*/ 	.string	"ptxas"
        /*0030*/ 	.string	"Cuda compilation tools, release 13.0, V13.0.88"
        /*0030*/ 	.string	"Build cuda_13.0.r13.0/compiler.36424714_0"
        /*0030*/ 	.string	"-arch sm_100 -m 64 "



//--------------------- .note.nv.cuinfo           --------------------------
	.section	.note.nv.cuinfo,"",@"SHT_NOTE"
	.sectionflags	@"SHF_NOTE_NV_CUINFO"
        /*0018*/ 	.short	0x0002
        /*001a*/ 	.short	0x0064
        /*001c*/ 	.short	0x0082
	.zero		2


//--------------------- .nv.info                  --------------------------
	.section	.nv.info,"",@"SHT_CUDA_INFO"
	.align	4


	//----- nvinfo : EIATTR_REGCOUNT
	.align		4
        /*0000*/ 	.byte	0x04, 0x2f
        /*0002*/ 	.short	(.L_2 - .L_1)
	.align		4
.L_1:
        /*0004*/ 	.word	index@(_Z12helloFromGPUv)
        /*0008*/ 	.word	0x00000018


	//----- nvinfo : EIATTR_FRAME_SIZE
	.align		4
.L_2:
        /*000c*/ 	.byte	0x04, 0x11
        /*000e*/ 	.short	(.L_4 - .L_3)
	.align		4
.L_3:
        /*0010*/ 	.word	index@(_Z12helloFromGPUv)
        /*0014*/ 	.word	0x00000008


	//----- nvinfo : EIATTR_MIN_STACK_SIZE
	.align		4
.L_4:
        /*0018*/ 	.byte	0x04, 0x12
        /*001a*/ 	.short	(.L_6 - .L_5)
	.align		4
.L_5:
        /*001c*/ 	.word	index@(_Z12helloFromGPUv)
        /*0020*/ 	.word	0x00000008
.L_6:


//--------------------- .nv.compat                --------------------------
	.section	.nv.compat,"",@"SHT_CUDA_COMPAT_INFO"
	.align	4
        /*0000*/ 	.byte	0x02, 0x09, 0x00, 0x00, 0x02, 0x02, 0x01, 0x00, 0x02, 0x05, 0x05, 0x00, 0x03, 0x07, 0x01, 0x01
        /*0010*/ 	.byte	0x02, 0x03, 0x00, 0x00, 0x02, 0x06, 0x01, 0x00, 0x04, 0x0b, 0x08, 0x00, 0x09, 0x00, 0x00, 0x00
        /*0020*/ 	.byte	0x00, 0x00, 0x00, 0x00


//--------------------- .nv.info._Z12helloFromGPUv --------------------------
	.section	.nv.info._Z12helloFromGPUv,"",@"SHT_CUDA_INFO"
	.sectionflags	@""
	.align	4


	//----- nvinfo : EIATTR_CUDA_API_VERSION
	.align		4
        /*0000*/ 	.byte	0x04, 0x37
        /*0002*/ 	.short	(.L_8 - .L_7)
.L_7:
        /*0004*/ 	.word	0x00000082


	//----- nvinfo : EIATTR_SPARSE_MMA_MASK
	.align		4
.L_8:
        /*0008*/ 	.byte	0x03, 0x50
        /*000a*/ 	.short	0x0000


	//----- nvinfo : EIATTR_MAXREG_COUNT
	.align		4
        /*000c*/ 	.byte	0x03, 0x1b
        /*000e*/ 	.short	0x00ff


	//----- nvinfo : EIATTR_EXTERNS
	.align		4
        /*0010*/ 	.byte	0x04, 0x0f
        /*0012*/ 	.short	(.L_10 - .L_9)


	//   ....[0]....
	.align		4
.L_9:
        /*0014*/ 	.word	index@(vprintf)


	//----- nvinfo : EIATTR_MERCURY_ISA_VERSION
	.align		4
.L_10:
        /*0018*/ 	.byte	0x03, 0x5f
        /*001a*/ 	.short	0x0101


	//----- nvinfo : EIATTR_VRC_CTA_INIT_COUNT
	.align		4
        /*001c*/ 	.byte	0x02, 0x4a
	.zero		1
	.zero		1


	//----- nvinfo : EIATTR_SYSCALL_OFFSETS
	.align		4
        /*0020*/ 	.byte	0x04, 0x46
        /*0022*/ 	.short	(.L_12 - .L_11)


	//   ....[0]....
.L_11:
        /*0024*/ 	.word	0x00000110


	//----- nvinfo : EIATTR_EXIT_INSTR_OFFSETS
	.align		4
.L_12:
        /*0028*/ 	.byte	0x04, 0x1c
        /*002a*/ 	.short	(.L_14 - .L_13)


	//   ....[0]....
.L_13:
        /*002c*/ 	.word	0x00000120


	//----- nvinfo : EIATTR_SW_WAR
	.align		4
.L_14:
        /*0030*/ 	.byte	0x04, 0x36
        /*0032*/ 	.short	(.L_16 - .L_15)
.L_15:
        /*0034*/ 	.word	0x00000008
.L_16:


//--------------------- .nv.callgraph             --------------------------
	.section	.nv.callgraph,"",@"SHT_CUDA_CALLGRAPH"
	.align	4
	.sectionentsize	8
	.align		4
        /*0000*/ 	.word	0x00000000
	.align		4
        /*0004*/ 	.word	0xffffffff
	.align		4
        /*0008*/ 	.word	index@(_Z12helloFromGPUv)
	.align		4
        /*000c*/ 	.word	index@(vprintf)
	.align		4
        /*0010*/ 	.word	0x00000000
	.align		4
        /*0014*/ 	.word	0xfffffffe
	.align		4
        /*0018*/ 	.word	0x00000000
	.align		4
        /*001c*/ 	.word	0xfffffffd
	.align		4
        /*0020*/ 	.word	0x00000000
	.align		4
        /*0024*/ 	.word	0xfffffffc


//--------------------- .nv.constant4             --------------------------
	.section	.nv.constant4,"a",@progbits
	.align	8
	.align		8
.nv.constant4:
        /*0000*/ 	.dword	vprintf
	.align		8
        /*0008*/ 	.dword	$str


//--------------------- .text._Z12helloFromGPUv   --------------------------
	.section	.text._Z12helloFromGPUv,"ax",@progbits
	.align	128
        .global         _Z12helloFromGPUv
        .type           _Z12helloFromGPUv,@function
        .size           _Z12helloFromGPUv,(.L_x_2 - _Z12helloFromGPUv)
        .other          _Z12helloFromGPUv,@"STO_CUDA_ENTRY STV_DEFAULT"
_Z12helloFromGPUv:
.text._Z12helloFromGPUv:
[----:B------:R-:W0:Y:S01]  /*0000*/  LDC R1, c[0x0][0x37c] ;  /* 0x0000df00ff017b82 */ /* 0x000e220000000800 */
[----:B------:R-:W1:Y:S01]  /*0010*/  S2R R0, SR_TID.X ;  /* 0x0000000000007919 */ /* 0x000e620000002100 */
[----:B------:R-:W2:Y:S06]  /*0020*/  LDCU UR5, c[0x0][0x2fc] ;  /* 0x00005f80ff0577ac */ /* 0x000eac0008000800 */
[----:B------:R-:W1:Y:S01]  /*0030*/  S2UR UR6, SR_CTAID.X ;  /* 0x00000000000679c3 */ /* 0x000e620000002500 */
[----:B------:R-:W-:Y:S01]  /*0040*/  MOV R2, 0x0 ;  /* 0x0000000000027802 */ /* 0x000fe20000000f00 */
[----:B0-----:R-:W-:Y:S01]  /*0050*/  VIADD R1, R1, 0xfffffff8 ;  /* 0xfffffff801017836 */ /* 0x001fe20000000000 */
[----:B------:R-:W0:Y:S05]  /*0060*/  LDCU UR4, c[0x0][0x2f8] ;  /* 0x00005f00ff0477ac */ /* 0x000e2a0008000800 */
[----:B------:R-:W1:Y:S01]  /*0070*/  LDC R3, c[0x0][0x360] ;  /* 0x0000d800ff037b82 */ /* 0x000e620000000800 */
[----:B0-----:R-:W-:-:S05]  /*0080*/  IADD3 R6, P0, PT, R1, UR4, RZ ;  /* 0x0000000401067c10 */ /* 0x001fca000ff1e0ff */
[----:B--2---:R-:W-:Y:S02]  /*0090*/  IMAD.X R7, RZ, RZ, UR5, P0 ;  /* 0x00000005ff077e24 */ /* 0x004fe400080e06ff */
[----:B-1----:R-:W-:Y:S01]  /*00a0*/  IMAD R0, R3, UR6, R0 ;  /* 0x0000000603007c24 */ /* 0x002fe2000f8e0200 */
[----:B------:R-:W0:Y:S01]  /*00b0*/  LDCU.64 UR6, c[0x4][0x8] ;  /* 0x01000100ff0677ac */ /* 0x000e220008000a00 */
[----:B------:R-:W1:Y:S03]  /*00c0*/  LDC.64 R2, c[0x4][R2] ;  /* 0x0100000002027b82 */ /* 0x000e660000000a00 */
[----:B------:R2:W-:Y:S01]  /*00d0*/  STL [R1], R0 ;  /* 0x0000000001007387 */ /* 0x0005e20000100800 */
[----:B0-----:R-:W-:Y:S01]  /*00e0*/  IMAD.U32 R4, RZ, RZ, UR6 ;  /* 0x00000006ff047e24 */ /* 0x001fe2000f8e00ff */
[----:B--2---:R-:W-:-:S07]  /*00f0*/  MOV R5, UR7 ;  /* 0x0000000700057c02 */ /* 0x004fce0008000f00 */
[----:B------:R-:W-:-:S07]  /*0100*/  LEPC R20, `(.L_x_0) ;  /* 0x000000001014794e */ /* 0x000fce0000000000 */
[----:B-1----:R-:W-:Y:S05]  /*0110*/  CALL.ABS.NOINC R2 ;  /* 0x0000000002007343 */ /* 0x002fea0003c00000 */
.L_x_0:
[----:B------:R-:W-:Y:S05]  /*0120*/  EXIT ;  /* 0x000000000000794d */ /* 0x000fea0003800000 */
.L_x_1:
[----:B------:R-:W-:-:S00]  /*0130*/  BRA `(.L_x_1) ;  /* 0xfffffffc00fc7947 */ /* 0x000fc0000383ffff */
[----:B------:R-:W-:-:S00]  /*0140*/  NOP ;  /* 0x0000000000007918 */ /* 0x000fc00000000000 */
        /* <DEDUP_REMOVED lines=11> */
.L_x_2:


//--------------------- .nv.global.init           --------------------------
	.section	.nv.global.init,"aw",@progbits
.nv.global.init:
	.type		$str,@object
	.size		$str,(.L_0 - $str)
$str:
        /*0000*/ 	.byte	0x48, 0x65, 0x6c, 0x6c, 0x6f, 0x20, 0x66, 0x72, 0x6f, 0x6d, 0x20, 0x47, 0x50, 0x55, 0x21, 0x20
        /*0010*/ 	.byte	0x25, 0x64, 0x0a, 0x00
.L_0:


//--------------------- .nv.shared.reserved.0     --------------------------
	.section	.nv.shared.reserved.0,"aw",@nobits
	.weak		__nv_reservedSMEM_offset_0_alias
	.size		__nv_reservedSMEM_offset_0_alias, 0, 64
	.other		__nv_reservedSMEM_offset_0_alias,@"STO_CUDA_RESERVED_SHARED STV_DEFAULT"
__nv_reservedSMEM_offset_0_alias:
	.zero		0
	.zero		64


//--------------------- .nv.constant0._Z12helloFromGPUv --------------------------
	.section	.nv.constant0._Z12helloFromGPUv,"a",@progbits
	.sectionflags	@""
	.align	4
.nv.constant0._Z12helloFromGPUv:
	.zero		896


//--------------------- SYMBOLS --------------------------

	.type		.nv.reservedSmem.offset0,@object
	.size		.nv.reservedSmem.offset0,0x4
	.type		vprintf,@function
